	.headerflags	@"EF_CUDA_TEXMODE_UNIFIED EF_CUDA_64BIT_ADDRESS EF_CUDA_ACCELERATORS EF_CUDA_SM90 EF_CUDA_VIRTUAL_SM(EF_CUDA_SM90)"
	.elftype	@"ET_EXEC"


//--------------------- .nv.info                  --------------------------
	.section	.nv.info,"",@"SHT_CUDA_INFO"
	.align	4


	//----- nvinfo : EIATTR_REGCOUNT
	.align		4
        /*0000*/ 	.byte	0x04, 0x2f
        /*0002*/ 	.short	(.L_1 - .L_0)
	.align		4
.L_0:
        /*0004*/ 	.word	index@(triton_poi_fused_mul_0)
        /*0008*/ 	.word	0x00000010


	//----- nvinfo : EIATTR_MIN_STACK_SIZE
	.align		4
.L_1:
        /*000c*/ 	.byte	0x04, 0x12
        /*000e*/ 	.short	(.L_3 - .L_2)
	.align		4
.L_2:
        /*0010*/ 	.word	index@(triton_poi_fused_mul_0)
        /*0014*/ 	.word	0x00000000


	//----- nvinfo : EIATTR_FRAME_SIZE
	.align		4
.L_3:
        /*0018*/ 	.byte	0x04, 0x11
        /*001a*/ 	.short	(.L_5 - .L_4)
	.align		4
.L_4:
        /*001c*/ 	.word	index@(triton_poi_fused_mul_0)
        /*0020*/ 	.word	0x00000000


	//----- nvinfo : EIATTR_MIN_STACK_SIZE
	.align		4
.L_5:
        /*0024*/ 	.byte	0x04, 0x12
        /*0026*/ 	.short	(.L_7 - .L_6)
	.align		4
.L_6:
        /*0028*/ 	.word	index@(triton_poi_fused_mul_0)
        /*002c*/ 	.word	0x00000000
.L_7:


//--------------------- .nv.info.triton_poi_fused_mul_0 --------------------------
	.section	.nv.info.triton_poi_fused_mul_0,"",@"SHT_CUDA_INFO"
	.sectionflags	@""
	.align	4


	//----- nvinfo : EIATTR_CUDA_API_VERSION
	.align		4
        /*0000*/ 	.byte	0x04, 0x37
        /*0002*/ 	.short	(.L_9 - .L_8)
.L_8:
        /*0004*/ 	.word	0x0000007c


	//----- nvinfo : EIATTR_KPARAM_INFO
	.align		4
.L_9:
        /*0008*/ 	.byte	0x04, 0x17
        /*000a*/ 	.short	(.L_11 - .L_10)
.L_10:
        /*000c*/ 	.word	0x00000000
        /*0010*/ 	.short	0x0003
        /*0012*/ 	.short	0x0018
        /*0014*/ 	.byte	0x00, 0xf0, 0x11, 0x00


	//----- nvinfo : EIATTR_KPARAM_INFO
	.align		4
.L_11:
        /*0018*/ 	.byte	0x04, 0x17
        /*001a*/ 	.short	(.L_13 - .L_12)
.L_12:
        /*001c*/ 	.word	0x00000000
        /*0020*/ 	.short	0x0002
        /*0022*/ 	.short	0x0010
        /*0024*/ 	.byte	0x00, 0xf4, 0x21, 0x00


	//----- nvinfo : EIATTR_KPARAM_INFO
	.align		4
.L_13:
        /*0028*/ 	.byte	0x04, 0x17
        /*002a*/ 	.short	(.L_15 - .L_14)
.L_14:
        /*002c*/ 	.word	0x00000000
        /*0030*/ 	.short	0x0001
        /*0032*/ 	.short	0x0008
        /*0034*/ 	.byte	0x00, 0xf4, 0x21, 0x00


	//----- nvinfo : EIATTR_KPARAM_INFO
	.align		4
.L_15:
        /*0038*/ 	.byte	0x04, 0x17
        /*003a*/ 	.short	(.L_17 - .L_16)
.L_16:
        /*003c*/ 	.word	0x00000000
        /*0040*/ 	.short	0x0000
        /*0042*/ 	.short	0x0000
        /*0044*/ 	.byte	0x00, 0xf4, 0x21, 0x00


	//----- nvinfo : EIATTR_SPARSE_MMA_MASK
	.align		4
.L_17:
        /*0048*/ 	.byte	0x03, 0x50
        /*004a*/ 	.short	0x0000


	//----- nvinfo : EIATTR_MAXREG_COUNT
	.align		4
        /*004c*/ 	.byte	0x03, 0x1b
        /*004e*/ 	.short	0x00ff


	//----- nvinfo : EIATTR_EXIT_INSTR_OFFSETS
	.align		4
        /*0050*/ 	.byte	0x04, 0x1c
        /*0052*/ 	.short	(.L_19 - .L_18)


	//   ....[0]....
.L_18:
        /*0054*/ 	.word	0x00000190


	//   ....[1]....
        /*0058*/ 	.word	0x000001b0


	//----- nvinfo : EIATTR_REQNTID
	.align		4
.L_19:
        /*005c*/ 	.byte	0x04, 0x10
        /*005e*/ 	.short	(.L_21 - .L_20)
.L_20:
        /*0060*/ 	.word	0x00000080
        /*0064*/ 	.word	0x00000001
        /*0068*/ 	.word	0x00000001


	//----- nvinfo : EIATTR_CBANK_PARAM_SIZE
	.align		4
.L_21:
        /*006c*/ 	.byte	0x03, 0x19
        /*006e*/ 	.short	0x001c


	//----- nvinfo : EIATTR_PARAM_CBANK
	.align		4
        /*0070*/ 	.byte	0x04, 0x0a
        /*0072*/ 	.short	(.L_23 - .L_22)
	.align		4
.L_22:
        /*0074*/ 	.word	index@(.nv.constant0.triton_poi_fused_mul_0)
        /*0078*/ 	.short	0x0210
        /*007a*/ 	.short	0x001c


	//----- nvinfo : EIATTR_SW_WAR
	.align		4
.L_23:
        /*007c*/ 	.byte	0x04, 0x36
        /*007e*/ 	.short	(.L_25 - .L_24)
.L_24:
        /*0080*/ 	.word	0x00000008
.L_25:


//--------------------- .nv.callgraph             --------------------------
	.section	.nv.callgraph,"",@"SHT_CUDA_CALLGRAPH"
	.align	4
	.sectionentsize	8
	.align		4
        /*0000*/ 	.word	0x00000000
	.align		4
        /*0004*/ 	.word	0xffffffff
	.align		4
        /*0008*/ 	.word	0x00000000
	.align		4
        /*000c*/ 	.word	0xfffffffe
	.align		4
        /*0010*/ 	.word	0x00000000
	.align		4
        /*0014*/ 	.word	0xfffffffd
	.align		4
        /*0018*/ 	.word	0x00000000
	.align		4
        /*001c*/ 	.word	0xfffffffc


//--------------------- .text.triton_poi_fused_mul_0 --------------------------
	.section	.text.triton_poi_fused_mul_0,"ax",@progbits
	.align	128
        .global         triton_poi_fused_mul_0
        .type           triton_poi_fused_mul_0,@function
        .size           triton_poi_fused_mul_0,(.L_x_1 - triton_poi_fused_mul_0)
        .other          triton_poi_fused_mul_0,@"STO_CUDA_ENTRY STV_DEFAULT"
triton_poi_fused_mul_0:
.text.triton_poi_fused_mul_0:
[----:B------:R-:W0:Y:S02]  /*0000*/  LDC R1, c[0x0][0x28] ;  /* 0x00000a00ff017b82 */ /* 0x000e240000000800 */
[----:B------:R-:W1:Y:S01]  /*0010*/  S2R R0, SR_TID.X ;  /* 0x0000000000007919 */ /* 0x000e620000002100 */
[----:B------:R-:W2:Y:S01]  /*0020*/  LDC.64 R2, c[0x0][0x210] ;  /* 0x00008400ff027b82 */ /* 0x000ea20000000a00 */
[----:B------:R-:W-:Y:S02]  /*0030*/  CS2R R12, SRZ ;  /* 0x00000000000c7805 */ /* 0x000fe4000001ff00 */
[----:B------:R-:W-:Y:S01]  /*0040*/  CS2R R10, SRZ ;  /* 0x00000000000a7805 */ /* 0x000fe2000001ff00 */
[----:B------:R-:W3:Y:S01]  /*0050*/  S2R R9, SR_CTAID.X ;  /* 0x0000000000097919 */ /* 0x000ee20000002500 */
[----:B------:R-:W-:-:S03]  /*0060*/  ULDC.64 UR4, c[0x0][0x208] ;  /* 0x0000820000047ab9 */ /* 0x000fc60000000a00 */
[----:B------:R-:W4:Y:S01]  /*0070*/  LDC.64 R4, c[0x0][0x218] ;  /* 0x00008600ff047b82 */ /* 0x000f220000000a00 */
[----:B-1----:R-:W-:Y:S01]  /*0080*/  IMAD.SHL.U32 R0, R0, 0x2, RZ ;  /* 0x0000000200007824 */ /* 0x002fe200078e00ff */
[----:B---3--:R-:W-:-:S04]  /*0090*/  SHF.R.S32.HI R6, RZ, 0x17, R9 ;  /* 0x00000017ff067819 */ /* 0x008fc80000011409 */
[----:B------:R-:W-:-:S05]  /*00a0*/  LOP3.LUT R0, R0, 0xfe, RZ, 0xc0, !PT ;  /* 0x000000fe00007812 */ /* 0x000fca00078ec0ff */
[----:B------:R-:W-:Y:S01]  /*00b0*/  IMAD R9, R9, 0x100, R0 ;  /* 0x0000010009097824 */ /* 0x000fe200078e0200 */
[----:B------:R-:W-:-:S03]  /*00c0*/  SGXT R0, R6, 0x1 ;  /* 0x000000010600781a */ /* 0x000fc60000000200 */
[C---:B----4-:R-:W-:Y:S01]  /*00d0*/  IMAD.WIDE R4, R9.reuse, 0x4, R4 ;  /* 0x0000000409047825 */ /* 0x050fe200078e0204 */
[----:B------:R-:W-:Y:S02]  /*00e0*/  LEA.HI R0, R0, R9, RZ, 0x2 ;  /* 0x0000000900007211 */ /* 0x000fe400078f10ff */
[----:B------:R-:W-:Y:S02]  /*00f0*/  ISETP.GE.AND P0, PT, R9, 0x100, PT ;  /* 0x000001000900780c */ /* 0x000fe40003f06270 */
[----:B------:R-:W-:-:S05]  /*0100*/  LOP3.LUT R0, R0, 0xfffffffc, RZ, 0xc0, !PT ;  /* 0xfffffffc00007812 */ /* 0x000fca00078ec0ff */
[----:B------:R-:W-:-:S04]  /*0110*/  IMAD.IADD R7, R9, 0x1, -R0 ;  /* 0x0000000109077824 */ /* 0x000fc800078e0a00 */
[----:B--2---:R-:W-:Y:S02]  /*0120*/  IMAD.WIDE R2, R7, 0x4, R2 ;  /* 0x0000000407027825 */ /* 0x004fe400078e0202 */
[----:B------:R-:W2:Y:S01]  /*0130*/  @!P0 LDG.E.64 R12, desc[UR4][R4.64] ;  /* 0x00000004040c8981 */ /* 0x000ea2000c1e1b00 */
[----:B------:R-:W1:Y:S03]  /*0140*/  LDC.64 R6, c[0x0][0x220] ;  /* 0x00008800ff067b82 */ /* 0x000e660000000a00 */
[----:B------:R-:W2:Y:S01]  /*0150*/  @!P0 LDG.E.EL.64 R10, desc[UR4][R2.64] ;  /* 0x00000004020a8981 */ /* 0x000ea2000c2e1b00 */
[----:B-1----:R-:W-:-:S04]  /*0160*/  IMAD.WIDE R6, R9, 0x4, R6 ;  /* 0x0000000409067825 */ /* 0x002fc800078e0206 */
[----:B--2---:R-:W-:Y:S01]  /*0170*/  FMUL R10, R12, R10 ;  /* 0x0000000a0c0a7220 */ /* 0x004fe20000400000 */
[----:B------:R-:W-:Y:S01]  /*0180*/  FMUL R11, R13, R11 ;  /* 0x0000000b0d0b7220 */ /* 0x000fe20000400000 */
[----:B------:R-:W-:Y:S06]  /*0190*/  @P0 EXIT ;  /* 0x000000000000094d */ /* 0x000fec0003800000 */
[----:B------:R-:W-:Y:S01]  /*01a0*/  STG.E.64 desc[UR4][R6.64], R10 ;  /* 0x0000000a06007986 */ /* 0x000fe2000c101b04 */
[----:B------:R-:W-:Y:S05]  /*01b0*/  EXIT ;  /* 0x000000000000794d */ /* 0x000fea0003800000 */
.L_x_0:
[----:B------:R-:W-:-:S00]  /*01c0*/  BRA `(.L_x_0) ;  /* 0xfffffffc00fc7947 */ /* 0x000fc0000383ffff */
[----:B------:R-:W-:-:S00]  /*01d0*/  NOP ;  /* 0x0000000000007918 */ /* 0x000fc00000000000 */
        /* <DEDUP_REMOVED lines=10> */
.L_x_1:


//--------------------- .nv.constant0.triton_poi_fused_mul_0 --------------------------
	.section	.nv.constant0.triton_poi_fused_mul_0,"a",@progbits
	.sectionflags	@""
	.align	4
.nv.constant0.triton_poi_fused_mul_0:
	.zero		556
